	.headerflags	@"EF_CUDA_TEXMODE_UNIFIED EF_CUDA_64BIT_ADDRESS EF_CUDA_ACCELERATORS EF_CUDA_SM90 EF_CUDA_VIRTUAL_SM(EF_CUDA_SM90)"
	.elftype	@"ET_EXEC"


//--------------------- .nv.info                  --------------------------
	.section	.nv.info,"",@"SHT_CUDA_INFO"
	.align	4


	//----- nvinfo : EIATTR_REGCOUNT
	.align		4
        /*0000*/ 	.byte	0x04, 0x2f
        /*0002*/ 	.short	(.L_1 - .L_0)
	.align		4
.L_0:
        /*0004*/ 	.word	index@(triton_poi_fused_cat_18)
        /*0008*/ 	.word	0x0000001d


	//----- nvinfo : EIATTR_MIN_STACK_SIZE
	.align		4
.L_1:
        /*000c*/ 	.byte	0x04, 0x12
        /*000e*/ 	.short	(.L_3 - .L_2)
	.align		4
.L_2:
        /*0010*/ 	.word	index@(triton_poi_fused_cat_18)
        /*0014*/ 	.word	0x00000000


	//----- nvinfo : EIATTR_FRAME_SIZE
	.align		4
.L_3:
        /*0018*/ 	.byte	0x04, 0x11
        /*001a*/ 	.short	(.L_5 - .L_4)
	.align		4
.L_4:
        /*001c*/ 	.word	index@(triton_poi_fused_cat_18)
        /*0020*/ 	.word	0x00000000


	//----- nvinfo : EIATTR_MIN_STACK_SIZE
	.align		4
.L_5:
        /*0024*/ 	.byte	0x04, 0x12
        /*0026*/ 	.short	(.L_7 - .L_6)
	.align		4
.L_6:
        /*0028*/ 	.word	index@(triton_poi_fused_cat_18)
        /*002c*/ 	.word	0x00000000
.L_7:


//--------------------- .nv.info.triton_poi_fused_cat_18 --------------------------
	.section	.nv.info.triton_poi_fused_cat_18,"",@"SHT_CUDA_INFO"
	.sectionflags	@""
	.align	4


	//----- nvinfo : EIATTR_CUDA_API_VERSION
	.align		4
        /*0000*/ 	.byte	0x04, 0x37
        /*0002*/ 	.short	(.L_9 - .L_8)
.L_8:
        /*0004*/ 	.word	0x0000007c


	//----- nvinfo : EIATTR_KPARAM_INFO
	.align		4
.L_9:
        /*0008*/ 	.byte	0x04, 0x17
        /*000a*/ 	.short	(.L_11 - .L_10)
.L_10:
        /*000c*/ 	.word	0x00000000
        /*0010*/ 	.short	0x0009
        /*0012*/ 	.short	0x0048
        /*0014*/ 	.byte	0x00, 0xf0, 0x11, 0x00


	//----- nvinfo : EIATTR_KPARAM_INFO
	.align		4
.L_11:
        /*0018*/ 	.byte	0x04, 0x17
        /*001a*/ 	.short	(.L_13 - .L_12)
.L_12:
        /*001c*/ 	.word	0x00000000
        /*0020*/ 	.short	0x0008
        /*0022*/ 	.short	0x0040
        /*0024*/ 	.byte	0x00, 0xf4, 0x21, 0x00


	//----- nvinfo : EIATTR_KPARAM_INFO
	.align		4
.L_13:
        /*0028*/ 	.byte	0x04, 0x17
        /*002a*/ 	.short	(.L_15 - .L_14)
.L_14:
        /*002c*/ 	.word	0x00000000
        /*0030*/ 	.short	0x0007
        /*0032*/ 	.short	0x0038
        /*0034*/ 	.byte	0x00, 0xf4, 0x21, 0x00


	//----- nvinfo : EIATTR_KPARAM_INFO
	.align		4
.L_15:
        /*0038*/ 	.byte	0x04, 0x17
        /*003a*/ 	.short	(.L_17 - .L_16)
.L_16:
        /*003c*/ 	.word	0x00000000
        /*0040*/ 	.short	0x0006
        /*0042*/ 	.short	0x0030
        /*0044*/ 	.byte	0x00, 0xf4, 0x21, 0x00


	//----- nvinfo : EIATTR_KPARAM_INFO
	.align		4
.L_17:
        /*0048*/ 	.byte	0x04, 0x17
        /*004a*/ 	.short	(.L_19 - .L_18)
.L_18:
        /*004c*/ 	.word	0x00000000
        /*0050*/ 	.short	0x0005
        /*0052*/ 	.short	0x0028
        /*0054*/ 	.byte	0x00, 0xf4, 0x21, 0x00


	//----- nvinfo : EIATTR_KPARAM_INFO
	.align		4
.L_19:
        /*0058*/ 	.byte	0x04, 0x17
        /*005a*/ 	.short	(.L_21 - .L_20)
.L_20:
        /*005c*/ 	.word	0x00000000
        /*0060*/ 	.short	0x0004
        /*0062*/ 	.short	0x0020
        /*0064*/ 	.byte	0x00, 0xf4, 0x21, 0x00


	//----- nvinfo : EIATTR_KPARAM_INFO
	.align		4
.L_21:
        /*0068*/ 	.byte	0x04, 0x17
        /*006a*/ 	.short	(.L_23 - .L_22)
.L_22:
        /*006c*/ 	.word	0x00000000
        /*0070*/ 	.short	0x0003
        /*0072*/ 	.short	0x0018
        /*0074*/ 	.byte	0x00, 0xf4, 0x21, 0x00


	//----- nvinfo : EIATTR_KPARAM_INFO
	.align		4
.L_23:
        /*0078*/ 	.byte	0x04, 0x17
        /*007a*/ 	.short	(.L_25 - .L_24)
.L_24:
        /*007c*/ 	.word	0x00000000
        /*0080*/ 	.short	0x0002
        /*0082*/ 	.short	0x0010
        /*0084*/ 	.byte	0x00, 0xf4, 0x21, 0x00


	//----- nvinfo : EIATTR_KPARAM_INFO
	.align		4
.L_25:
        /*0088*/ 	.byte	0x04, 0x17
        /*008a*/ 	.short	(.L_27 - .L_26)
.L_26:
        /*008c*/ 	.word	0x00000000
        /*0090*/ 	.short	0x0001
        /*0092*/ 	.short	0x0008
        /*0094*/ 	.byte	0x00, 0xf4, 0x21, 0x00


	//----- nvinfo : EIATTR_KPARAM_INFO
	.align		4
.L_27:
        /*0098*/ 	.byte	0x04, 0x17
        /*009a*/ 	.short	(.L_29 - .L_28)
.L_28:
        /*009c*/ 	.word	0x00000000
        /*00a0*/ 	.short	0x0000
        /*00a2*/ 	.short	0x0000
        /*00a4*/ 	.byte	0x00, 0xf4, 0x21, 0x00


	//----- nvinfo : EIATTR_SPARSE_MMA_MASK
	.align		4
.L_29:
        /*00a8*/ 	.byte	0x03, 0x50
        /*00aa*/ 	.short	0x0000


	//----- nvinfo : EIATTR_MAXREG_COUNT
	.align		4
        /*00ac*/ 	.byte	0x03, 0x1b
        /*00ae*/ 	.short	0x00ff


	//----- nvinfo : EIATTR_EXIT_INSTR_OFFSETS
	.align		4
        /*00b0*/ 	.byte	0x04, 0x1c
        /*00b2*/ 	.short	(.L_31 - .L_30)


	//   ....[0]....
.L_30:
        /*00b4*/ 	.word	0x00000980


	//   ....[1]....
        /*00b8*/ 	.word	0x000009a0


	//----- nvinfo : EIATTR_REQNTID
	.align		4
.L_31:
        /*00bc*/ 	.byte	0x04, 0x10
        /*00be*/ 	.short	(.L_33 - .L_32)
.L_32:
        /*00c0*/ 	.word	0x00000080
        /*00c4*/ 	.word	0x00000001
        /*00c8*/ 	.word	0x00000001


	//----- nvinfo : EIATTR_CBANK_PARAM_SIZE
	.align		4
.L_33:
        /*00cc*/ 	.byte	0x03, 0x19
        /*00ce*/ 	.short	0x004c


	//----- nvinfo : EIATTR_PARAM_CBANK
	.align		4
        /*00d0*/ 	.byte	0x04, 0x0a
        /*00d2*/ 	.short	(.L_35 - .L_34)
	.align		4
.L_34:
        /*00d4*/ 	.word	index@(.nv.constant0.triton_poi_fused_cat_18)
        /*00d8*/ 	.short	0x0210
        /*00da*/ 	.short	0x004c


	//----- nvinfo : EIATTR_SW_WAR
	.align		4
.L_35:
        /*00dc*/ 	.byte	0x04, 0x36
        /*00de*/ 	.short	(.L_37 - .L_36)
.L_36:
        /*00e0*/ 	.word	0x00000008
.L_37:


//--------------------- .nv.callgraph             --------------------------
	.section	.nv.callgraph,"",@"SHT_CUDA_CALLGRAPH"
	.align	4
	.sectionentsize	8
	.align		4
        /*0000*/ 	.word	0x00000000
	.align		4
        /*0004*/ 	.word	0xffffffff
	.align		4
        /*0008*/ 	.word	0x00000000
	.align		4
        /*000c*/ 	.word	0xfffffffe
	.align		4
        /*0010*/ 	.word	0x00000000
	.align		4
        /*0014*/ 	.word	0xfffffffd
	.align		4
        /*0018*/ 	.word	0x00000000
	.align		4
        /*001c*/ 	.word	0xfffffffc


//--------------------- .text.triton_poi_fused_cat_18 --------------------------
	.section	.text.triton_poi_fused_cat_18,"ax",@progbits
	.align	128
        .global         triton_poi_fused_cat_18
        .type           triton_poi_fused_cat_18,@function
        .size           triton_poi_fused_cat_18,(.L_x_1 - triton_poi_fused_cat_18)
        .other          triton_poi_fused_cat_18,@"STO_CUDA_ENTRY STV_DEFAULT"
triton_poi_fused_cat_18:
.text.triton_poi_fused_cat_18:
[----:B------:R-:W0:Y:S01]  /*0000*/  LDC R1, c[0x0][0x28] ;  /* 0x00000a00ff017b82 */ /* 0x000e220000000800 */
[----:B------:R-:W1:Y:S07]  /*0010*/  S2R R0, SR_TID.X ;  /* 0x0000000000007919 */ /* 0x000e6e0000002100 */
[----:B------:R-:W2:Y:S01]  /*0020*/  LDC.64 R8, c[0x0][0x218] ;  /* 0x00008600ff087b82 */ /* 0x000ea20000000a00 */
[----:B------:R-:W-:Y:S01]  /*0030*/  ULDC.64 UR4, c[0x0][0x208] ;  /* 0x0000820000047ab9 */ /* 0x000fe20000000a00 */
[----:B------:R-:W3:Y:S06]  /*0040*/  S2R R3, SR_CTAID.X ;  /* 0x0000000000037919 */ /* 0x000eec0000002500 */
[----:B------:R-:W4:Y:S08]  /*0050*/  LDC.64 R12, c[0x0][0x220] ;  /* 0x00008800ff0c7b82 */ /* 0x000f300000000a00 */
[----:B------:R-:W5:Y:S01]  /*0060*/  LDC.64 R16, c[0x0][0x230] ;  /* 0x00008c00ff107b82 */ /* 0x000f620000000a00 */
[----:B------:R-:W-:Y:S01]  /*0070*/  CS2R R14, SRZ ;  /* 0x00000000000e7805 */ /* 0x000fe2000001ff00 */
[----:B------:R-:W-:Y:S01]  /*0080*/  ULDC.64 UR6, c[0x0][0x228] ;  /* 0x00008a0000067ab9 */ /* 0x000fe20000000a00 */
[----:B-1----:R-:W-:-:S05]  /*0090*/  IMAD.SHL.U32 R0, R0, 0x2, RZ ;  /* 0x0000000200007824 */ /* 0x002fca00078e00ff */
[----:B------:R-:W-:-:S05]  /*00a0*/  LOP3.LUT R0, R0, 0xfe, RZ, 0xc0, !PT ;  /* 0x000000fe00007812 */ /* 0x000fca00078ec0ff */
[----:B---3--:R-:W-:-:S05]  /*00b0*/  IMAD R0, R3, 0x100, R0 ;  /* 0x0000010003007824 */ /* 0x008fca00078e0200 */
[----:B------:R-:W-:-:S04]  /*00c0*/  SHF.R.S32.HI R5, RZ, 0x1f, R0 ;  /* 0x0000001fff057819 */ /* 0x000fc80000011400 */
[CC--:B------:R-:W-:Y:S02]  /*00d0*/  LEA.HI R3, R5.reuse, R0.reuse, RZ, 0x4 ;  /* 0x0000000005037211 */ /* 0x0c0fe400078f20ff */
[----:B------:R-:W-:Y:S02]  /*00e0*/  LEA.HI R10, R5, R0, RZ, 0x2 ;  /* 0x00000000050a7211 */ /* 0x000fe400078f10ff */
[----:B------:R-:W-:Y:S02]  /*00f0*/  SHF.R.S32.HI R2, RZ, 0x4, R3 ;  /* 0x00000004ff027819 */ /* 0x000fe40000011403 */
[----:B------:R-:W-:Y:S02]  /*0100*/  SHF.R.S32.HI R5, RZ, 0x2, R10 ;  /* 0x00000002ff057819 */ /* 0x000fe4000001140a */
[----:B------:R-:W-:Y:S01]  /*0110*/  LOP3.LUT R11, R10, 0xfffffffc, RZ, 0xc0, !PT ;  /* 0xfffffffc0a0b7812 */ /* 0x000fe200078ec0ff */
[----:B------:R-:W-:-:S05]  /*0120*/  IMAD.HI R4, R2, 0x2aaaaaab, RZ ;  /* 0x2aaaaaab02047827 */ /* 0x000fca00078e02ff */
[----:B------:R-:W-:-:S04]  /*0130*/  SHF.R.U32.HI R7, RZ, 0x1f, R4 ;  /* 0x0000001fff077819 */ /* 0x000fc80000011604 */
[----:B------:R-:W-:Y:S02]  /*0140*/  LEA.HI R7, R4, R7, RZ, 0x1e ;  /* 0x0000000704077211 */ /* 0x000fe400078ff0ff */
[----:B------:R-:W-:-:S03]  /*0150*/  LEA.HI R4, R5, R5, RZ, 0x2 ;  /* 0x0000000505047211 */ /* 0x000fc600078f10ff */
[----:B------:R-:W-:Y:S01]  /*0160*/  IMAD R2, R7, -0x18, R2 ;  /* 0xffffffe807027824 */ /* 0x000fe200078e0202 */
[----:B------:R-:W-:Y:S02]  /*0170*/  LOP3.LUT R4, R4, 0xfffffffc, RZ, 0xc0, !PT ;  /* 0xfffffffc04047812 */ /* 0x000fe400078ec0ff */
[----:B------:R-:W-:Y:S02]  /*0180*/  CS2R R6, SRZ ;  /* 0x0000000000067805 */ /* 0x000fe4000001ff00 */
[----:B------:R-:W-:Y:S01]  /*0190*/  ISETP.GE.AND P0, PT, R2, 0xc, PT ;  /* 0x0000000c0200780c */ /* 0x000fe20003f06270 */
[----:B------:R-:W-:Y:S02]  /*01a0*/  IMAD.IADD R5, R5, 0x1, -R4 ;  /* 0x0000000105057824 */ /* 0x000fe400078e0a04 */
[C---:B------:R-:W-:Y:S01]  /*01b0*/  IMAD.IADD R4, R0.reuse, 0x1, -R11 ;  /* 0x0000000100047824 */ /* 0x040fe200078e0a0b */
[----:B------:R-:W-:Y:S01]  /*01c0*/  ISETP.LT.AND P1, PT, R0, 0x600, !P0 ;  /* 0x000006000000780c */ /* 0x000fe20004721270 */
[----:B--2---:R-:W-:Y:S01]  /*01d0*/  IMAD.WIDE R18, R5, 0x8, R8 ;  /* 0x0000000805127825 */ /* 0x004fe200078e0208 */
[----:B------:R-:W-:-:S02]  /*01e0*/  CS2R R8, SRZ ;  /* 0x0000000000087805 */ /* 0x000fc4000001ff00 */
[----:B------:R-:W-:Y:S01]  /*01f0*/  CS2R R10, SRZ ;  /* 0x00000000000a7805 */ /* 0x000fe2000001ff00 */
[----:B----4-:R-:W-:-:S08]  /*0200*/  IMAD.WIDE R20, R4, 0x8, R12 ;  /* 0x0000000804147825 */ /* 0x010fd000078e020c */
[----:B------:R-:W2:Y:S04]  /*0210*/  @P1 LDG.E.EL.64 R6, desc[UR4][R18.64] ;  /* 0x0000000412061981 */ /* 0x000ea8000c2e1b00 */
[----:B------:R-:W3:Y:S01]  /*0220*/  @P1 LDG.E.EL.128 R8, desc[UR4][R20.64] ;  /* 0x0000000414081981 */ /* 0x000ee2000c2e1d00 */
[----:B------:R-:W-:Y:S01]  /*0230*/  CS2R R12, SRZ ;  /* 0x00000000000c7805 */ /* 0x000fe2000001ff00 */
[----:B-----5:R-:W-:-:S05]  /*0240*/  IMAD.WIDE R16, R4, 0x8, R16 ;  /* 0x0000000804107825 */ /* 0x020fca00078e0210 */
[----:B------:R1:W4:Y:S01]  /*0250*/  @P1 LDG.E.EL.128 R12, desc[UR4][R16.64] ;  /* 0x00000004100c1981 */ /* 0x000322000c2e1d00 */
[----:B------:R-:W-:Y:S01]  /*0260*/  IMAD.SHL.U32 R23, R2, 0x4, RZ ;  /* 0x0000000402177824 */ /* 0x000fe200078e00ff */
[----:B------:R-:W-:Y:S01]  /*0270*/  LOP3.LUT R3, R3, 0xfffffff0, RZ, 0xc0, !PT ;  /* 0xfffffff003037812 */ /* 0x000fe200078ec0ff */
[----:B------:R-:W-:Y:S01]  /*0280*/  IMAD.MOV.U32 R24, RZ, RZ, RZ ;  /* 0x000000ffff187224 */ /* 0x000fe200078e00ff */
[----:B--2---:R-:W-:Y:S02]  /*0290*/  SEL R22, R7, RZ, P1 ;  /* 0x000000ff07167207 */ /* 0x004fe40000800000 */
[----:B------:R-:W-:Y:S02]  /*02a0*/  SEL R18, R6, RZ, P1 ;  /* 0x000000ff06127207 */ /* 0x000fe40000800000 */
[----:B------:R-:W-:Y:S02]  /*02b0*/  SHF.R.U32.HI R7, RZ, 0x1e, R22 ;  /* 0x0000001eff077819 */ /* 0x000fe40000011616 */
[----:B---3--:R-:W-:-:S02]  /*02c0*/  SEL R8, R8, RZ, P1 ;  /* 0x000000ff08087207 */ /* 0x008fc40000800000 */
[----:B------:R-:W-:Y:S02]  /*02d0*/  LOP3.LUT R7, R7, 0x2, RZ, 0xc0, !PT ;  /* 0x0000000207077812 */ /* 0x000fe400078ec0ff */
[----:B------:R-:W-:Y:S02]  /*02e0*/  SEL R9, R9, RZ, P1 ;  /* 0x000000ff09097207 */ /* 0x000fe40000800000 */
[----:B------:R-:W-:Y:S02]  /*02f0*/  IADD3 R19, P2, R7, R18, RZ ;  /* 0x0000001207137210 */ /* 0x000fe40007f5e0ff */
[----:B------:R-:W-:Y:S02]  /*0300*/  LEA R6, P3, R8, UR6, 0x2 ;  /* 0x0000000608067c11 */ /* 0x000fe4000f8610ff */
[----:B------:R-:W-:Y:S02]  /*0310*/  SEL R18, R11, RZ, P1 ;  /* 0x000000ff0b127207 */ /* 0x000fe40000800000 */
[----:B------:R-:W-:-:S02]  /*0320*/  SEL R7, R10, RZ, P1 ;  /* 0x000000ff0a077207 */ /* 0x000fc40000800000 */
[--C-:B------:R-:W-:Y:S02]  /*0330*/  SHF.R.U32.HI R10, RZ, 0x1c, R9.reuse ;  /* 0x0000001cff0a7819 */ /* 0x100fe40000011609 */
[----:B------:R-:W-:Y:S01]  /*0340*/  LEA.HI.X R11, R8, UR7, R9, 0x2, P3 ;  /* 0x00000007080b7c11 */ /* 0x000fe200098f1409 */
[----:B------:R-:W-:Y:S01]  /*0350*/  IMAD.X R8, RZ, RZ, R22, P2 ;  /* 0x000000ffff087224 */ /* 0x000fe200010e0616 */
[----:B-1----:R-:W-:Y:S01]  /*0360*/  SHF.R.U32.HI R16, RZ, 0x1c, R18 ;  /* 0x0000001cff107819 */ /* 0x002fe20000011612 */
[----:B------:R-:W-:Y:S01]  /*0370*/  IMAD.SHL.U32 R9, R19, 0x8, RZ ;  /* 0x0000000813097824 */ /* 0x000fe200078e00ff */
[----:B------:R-:W-:Y:S02]  /*0380*/  LEA R17, P2, R7, UR6, 0x2 ;  /* 0x0000000607117c11 */ /* 0x000fe4000f8410ff */
[----:B----4-:R-:W-:Y:S02]  /*0390*/  SEL R12, R12, RZ, P1 ;  /* 0x000000ff0c0c7207 */ /* 0x010fe40000800000 */
[----:B------:R-:W-:-:S02]  /*03a0*/  LOP3.LUT R10, R10, 0x8, RZ, 0xc0, !PT ;  /* 0x000000080a0a7812 */ /* 0x000fc400078ec0ff */
[----:B------:R-:W-:Y:S02]  /*03b0*/  LOP3.LUT R16, R16, 0x8, RZ, 0xc0, !PT ;  /* 0x0000000810107812 */ /* 0x000fe400078ec0ff */
[----:B------:R-:W-:Y:S02]  /*03c0*/  LEA.HI.X R7, R7, UR7, R18, 0x2, P2 ;  /* 0x0000000707077c11 */ /* 0x000fe400090f1412 */
[----:B------:R-:W-:Y:S02]  /*03d0*/  SEL R21, R13, RZ, P1 ;  /* 0x000000ff0d157207 */ /* 0x000fe40000800000 */
[----:B------:R-:W-:Y:S02]  /*03e0*/  LEA R20, P6, R12, UR6, 0x2 ;  /* 0x000000060c147c11 */ /* 0x000fe4000f8c10ff */
[----:B------:R-:W-:Y:S02]  /*03f0*/  IADD3 R10, P4, P5, R9, R6, R10 ;  /* 0x00000006090a7210 */ /* 0x000fe40007d9e00a */
[----:B------:R-:W-:-:S02]  /*0400*/  SEL R18, R15, RZ, P1 ;  /* 0x000000ff0f127207 */ /* 0x000fc40000800000 */
[----:B------:R-:W-:Y:S02]  /*0410*/  IADD3 R6, P2, P3, R9, R17, R16 ;  /* 0x0000001109067210 */ /* 0x000fe40007b5e010 */
[----:B------:R-:W-:Y:S01]  /*0420*/  SEL R17, R14, RZ, P1 ;  /* 0x000000ff0e117207 */ /* 0x000fe20000800000 */
[----:B------:R-:W-:Y:S01]  /*0430*/  IMAD.HI R14, R0, 0x2aaaaaab, RZ ;  /* 0x2aaaaaab000e7827 */ /* 0x000fe200078e02ff */
[--C-:B------:R-:W-:Y:S02]  /*0440*/  LEA.HI.X R13, R12, UR7, R21.reuse, 0x2, P6 ;  /* 0x000000070c0d7c11 */ /* 0x100fe4000b0f1415 */
[----:B------:R-:W-:Y:S02]  /*0450*/  SHF.R.U32.HI R21, RZ, 0x1c, R21 ;  /* 0x0000001cff157819 */ /* 0x000fe40000011615 */
[----:B------:R-:W-:Y:S02]  /*0460*/  SHF.R.U32.HI R12, RZ, 0x1c, R18 ;  /* 0x0000001cff0c7819 */ /* 0x000fe40000011612 */
[----:B------:R-:W-:-:S02]  /*0470*/  SHF.L.U64.HI R8, R19, 0x3, R8 ;  /* 0x0000000313087819 */ /* 0x000fc40000010208 */
[----:B------:R-:W-:Y:S02]  /*0480*/  LEA R16, P6, R17, UR6, 0x2 ;  /* 0x0000000611107c11 */ /* 0x000fe4000f8c10ff */
[----:B------:R-:W-:Y:S02]  /*0490*/  LOP3.LUT R21, R21, 0x8, RZ, 0xc0, !PT ;  /* 0x0000000815157812 */ /* 0x000fe400078ec0ff */
[----:B------:R-:W-:Y:S02]  /*04a0*/  LOP3.LUT R12, R12, 0x8, RZ, 0xc0, !PT ;  /* 0x000000080c0c7812 */ /* 0x000fe400078ec0ff */
[----:B------:R-:W-:Y:S02]  /*04b0*/  SHF.R.U32.HI R15, RZ, 0x1f, R14 ;  /* 0x0000001fff0f7819 */ /* 0x000fe4000001160e */
[C---:B------:R-:W-:Y:S02]  /*04c0*/  IADD3.X R11, R8.reuse, R11, RZ, P4, P5 ;  /* 0x0000000b080b7210 */ /* 0x040fe400027ea4ff */
[----:B------:R-:W-:-:S02]  /*04d0*/  IADD3.X R7, R8, R7, RZ, P2, P3 ;  /* 0x0000000708077210 */ /* 0x000fc400017e64ff */
[----:B------:R-:W-:Y:S01]  /*04e0*/  IADD3 R20, P5, P4, R9, R20, R21 ;  /* 0x0000001409147210 */ /* 0x000fe20007cbe015 */
[----:B------:R-:W-:Y:S01]  /*04f0*/  IMAD.WIDE R10, R23, 0x4, R10 ;  /* 0x00000004170a7825 */ /* 0x000fe200078e020a */
[----:B------:R-:W-:Y:S02]  /*0500*/  IADD3 R12, P2, P3, R9, R16, R12 ;  /* 0x00000010090c7210 */ /* 0x000fe40007b5e00c */
[----:B------:R-:W-:Y:S01]  /*0510*/  LEA.HI.X R17, R17, UR7, R18, 0x2, P6 ;  /* 0x0000000711117c11 */ /* 0x000fe2000b0f1412 */
[----:B------:R-:W-:Y:S01]  /*0520*/  IMAD.WIDE R6, R23, 0x4, R6 ;  /* 0x0000000417067825 */ /* 0x000fe200078e0206 */
[----:B------:R-:W-:Y:S01]  /*0530*/  LEA.HI.SX32 R9, R14, R15, 0x1a ;  /* 0x0000000f0e097211 */ /* 0x000fe200078fd2ff */
[----:B------:R-:W1:Y:S01]  /*0540*/  LDC.64 R18, c[0x0][0x240] ;  /* 0x00009000ff127b82 */ /* 0x000e620000000a00 */
[C---:B------:R-:W-:Y:S01]  /*0550*/  IADD3.X R21, R8.reuse, R13, RZ, P5, P4 ;  /* 0x0000000d08157210 */ /* 0x040fe20002fe84ff */
[----:B------:R-:W-:Y:S01]  /*0560*/  IMAD.MOV.U32 R22, RZ, RZ, RZ ;  /* 0x000000ffff167224 */ /* 0x000fe200078e00ff */
[----:B------:R-:W-:Y:S01]  /*0570*/  IADD3.X R13, R8, R17, RZ, P2, P3 ;  /* 0x00000011080d7210 */ /* 0x000fe200017e64ff */
[----:B------:R-:W-:Y:S01]  /*0580*/  IMAD R25, R9, 0x30, RZ ;  /* 0x0000003009197824 */ /* 0x000fe200078e02ff */
[----:B------:R-:W-:Y:S01]  /*0590*/  ULDC.64 UR6, c[0x0][0x248] ;  /* 0x0000920000067ab9 */ /* 0x000fe20000000a00 */
[----:B------:R-:W-:-:S02]  /*05a0*/  IMAD.MOV.U32 R8, RZ, RZ, RZ ;  /* 0x000000ffff087224 */ /* 0x000fc400078e00ff */
[----:B------:R-:W2:Y:S01]  /*05b0*/  LDC.64 R14, c[0x0][0x238] ;  /* 0x00008e00ff0e7b82 */ /* 0x000ea20000000a00 */
[----:B------:R-:W-:-:S07]  /*05c0*/  IMAD.WIDE R20, R23, 0x4, R20 ;  /* 0x0000000417147825 */ /* 0x000fce00078e0214 */
[----:B------:R-:W3:Y:S01]  /*05d0*/  LDC.64 R16, c[0x0][0x210] ;  /* 0x00008400ff107b82 */ /* 0x000ee20000000a00 */
[----:B------:R-:W-:Y:S01]  /*05e0*/  IMAD.WIDE R12, R23, 0x4, R12 ;  /* 0x00000004170c7825 */ /* 0x000fe200078e020c */
[----:B------:R-:W-:-:S03]  /*05f0*/  ISETP.GE.AND P3, PT, R0, 0x600, PT ;  /* 0x000006000000780c */ /* 0x000fc60003f66270 */
[----:B------:R-:W-:Y:S01]  /*0600*/  IMAD.WIDE R10, R25, 0x4, R10 ;  /* 0x00000004190a7825 */ /* 0x000fe200078e020a */
[----:B------:R-:W-:-:S03]  /*0610*/  ISETP.GT.AND P2, PT, R2, 0xb, !P3 ;  /* 0x0000000b0200780c */ /* 0x000fc60005f44270 */
[C---:B------:R-:W-:Y:S01]  /*0620*/  IMAD R26, R9.reuse, -0x180, R0 ;  /* 0xfffffe80091a7824 */ /* 0x040fe200078e0200 */
[----:B------:R4:W5:Y:S01]  /*0630*/  @P1 LDG.E.EL R8, desc[UR4][R10.64] ;  /* 0x000000040a081981 */ /* 0x000962000c2e1900 */
[----:B------:R-:W-:Y:S02]  /*0640*/  IMAD R23, R9, 0xc0, RZ ;  /* 0x000000c009177824 */ /* 0x000fe400078e02ff */
[----:B------:R-:W-:Y:S02]  /*0650*/  IMAD.MOV.U32 R9, RZ, RZ, RZ ;  /* 0x000000ffff097224 */ /* 0x000fe400078e00ff */
[----:B------:R-:W-:-:S04]  /*0660*/  IMAD.WIDE R6, R25, 0x4, R6 ;  /* 0x0000000419067825 */ /* 0x000fc800078e0206 */
[C---:B------:R-:W-:Y:S01]  /*0670*/  IMAD.WIDE R20, R25.reuse, 0x4, R20 ;  /* 0x0000000419147825 */ /* 0x040fe200078e0214 */
[----:B------:R1:W5:Y:S03]  /*0680*/  @P1 LDG.E.EL R22, desc[UR4][R6.64] ;  /* 0x0000000406161981 */ /* 0x000366000c2e1900 */
[----:B------:R-:W-:Y:S01]  /*0690*/  IMAD.WIDE R12, R25, 0x4, R12 ;  /* 0x00000004190c7825 */ /* 0x000fe200078e020c */
[----:B------:R-:W5:Y:S03]  /*06a0*/  @P1 LDG.E.EL R24, desc[UR4][R20.64] ;  /* 0x0000000414181981 */ /* 0x000f66000c2e1900 */
[----:B----4-:R-:W-:Y:S01]  /*06b0*/  IMAD.IADD R10, R0, 0x1, -R3 ;  /* 0x00000001000a7824 */ /* 0x010fe200078e0a03 */
[----:B------:R4:W5:Y:S01]  /*06c0*/  @P1 LDG.E.EL R9, desc[UR4][R12.64] ;  /* 0x000000040c091981 */ /* 0x000962000c2e1900 */
[----:B------:R-:W-:-:S02]  /*06d0*/  IMAD.SHL.U32 R2, R2, 0x10, RZ ;  /* 0x0000001002027824 */ /* 0x000fc400078e00ff */
[----:B--2---:R-:W-:Y:S01]  /*06e0*/  IMAD.WIDE R14, R4, 0x4, R14 ;  /* 0x00000004040e7825 */ /* 0x004fe200078e020e */
[----:B------:R-:W-:-:S03]  /*06f0*/  SHF.R.S32.HI R3, RZ, 0x1f, R23 ;  /* 0x0000001fff037819 */ /* 0x000fc60000011417 */
[----:B-1----:R-:W-:Y:S01]  /*0700*/  IMAD.WIDE R18, R5, 0x4, R18 ;  /* 0x0000000405127825 */ /* 0x002fe200078e0212 */
[----:B------:R-:W-:-:S03]  /*0710*/  CS2R R4, SRZ ;  /* 0x0000000000047805 */ /* 0x000fc6000001ff00 */
[--C-:B------:R-:W-:Y:S01]  /*0720*/  IMAD.IADD R25, R26, 0x1, R23.reuse ;  /* 0x000000011a197824 */ /* 0x100fe200078e0217 */
[----:B0-----:R-:W-:Y:S02]  /*0730*/  CS2R R6, SRZ ;  /* 0x0000000000067805 */ /* 0x001fe4000001ff00 */
[----:B------:R-:W-:Y:S01]  /*0740*/  IADD3 R23, P4, P5, R2, R10, R23 ;  /* 0x0000000a02177210 */ /* 0x000fe20007d9e017 */
[----:B------:R5:W2:Y:S01]  /*0750*/  @P1 LDG.E.EL.64 R4, desc[UR4][R14.64] ;  /* 0x000000040e041981 */ /* 0x000aa2000c2e1b00 */
[----:B---3--:R-:W-:Y:S01]  /*0760*/  IMAD.WIDE R16, R25, 0x4, R16 ;  /* 0x0000000419107825 */ /* 0x008fe200078e0210 */
[----:B------:R-:W-:Y:S02]  /*0770*/  SHF.R.S32.HI R10, RZ, 0x1f, R10 ;  /* 0x0000001fff0a7819 */ /* 0x000fe4000001140a */
[----:B------:R-:W-:Y:S02]  /*0780*/  SHF.R.S32.HI R2, RZ, 0x1f, R2 ;  /* 0x0000001fff027819 */ /* 0x000fe40000011402 */
[----:B----4-:R-:W-:Y:S01]  /*0790*/  CS2R R12, SRZ ;  /* 0x00000000000c7805 */ /* 0x010fe2000001ff00 */
[----:B------:R0:W3:Y:S01]  /*07a0*/  @P1 LDG.E.64 R6, desc[UR4][R16.64] ;  /* 0x0000000410061981 */ /* 0x0000e2000c1e1b00 */
[----:B------:R-:W-:-:S02]  /*07b0*/  IADD3.X R2, R2, R10, R3, P4, P5 ;  /* 0x0000000a02027210 */ /* 0x000fc400027ea403 */
[C---:B------:R-:W-:Y:S02]  /*07c0*/  LEA R20, P4, R23.reuse, UR6, 0x2 ;  /* 0x0000000617147c11 */ /* 0x040fe4000f8810ff */
[----:B------:R-:W4:Y:S01]  /*07d0*/  @P1 LDG.E.EL R12, desc[UR4][R18.64] ;  /* 0x00000004120c1981 */ /* 0x000f22000c2e1900 */
[----:B------:R-:W1:Y:S01]  /*07e0*/  LDC.64 R10, c[0x0][0x250] ;  /* 0x00009400ff0a7b82 */ /* 0x000e620000000a00 */
[----:B------:R-:W-:Y:S02]  /*07f0*/  LEA.HI.X R21, R23, UR7, R2, 0x2, P4 ;  /* 0x0000000717157c11 */ /* 0x000fe4000a0f1402 */
[----:B------:R-:W4:Y:S01]  /*0800*/  @P1 LDG.E.EL R13, desc[UR4][R18.64] ;  /* 0x00000004120d1981 */ /* 0x000f22000c2e1900 */
[----:B------:R-:W-:-:S06]  /*0810*/  CS2R R2, SRZ ;  /* 0x0000000000027805 */ /* 0x000fcc000001ff00 */
[----:B------:R-:W4:Y:S01]  /*0820*/  @P2 LDG.E.64 R2, desc[UR4][R20.64+-0x300] ;  /* 0xfffd000414022981 */ /* 0x000f22000c1e1b00 */
[----:B-1----:R-:W-:Y:S01]  /*0830*/  IMAD.WIDE R10, R0, 0x4, R10 ;  /* 0x00000004000a7825 */ /* 0x002fe200078e020a */
[----:B-----5:R-:W-:Y:S02]  /*0840*/  SEL R15, R8, RZ, P1 ;  /* 0x000000ff080f7207 */ /* 0x020fe40000800000 */
[----:B------:R-:W-:Y:S02]  /*0850*/  SEL R22, R22, RZ, P1 ;  /* 0x000000ff16167207 */ /* 0x000fe40000800000 */
[----:B------:R-:W-:Y:S02]  /*0860*/  SEL R24, R24, RZ, P1 ;  /* 0x000000ff18187207 */ /* 0x000fe40000800000 */
[----:B------:R-:W-:-:S03]  /*0870*/  SEL R9, R9, RZ, P1 ;  /* 0x000000ff09097207 */ /* 0x000fc60000800000 */
[----:B------:R-:W-:Y:S02]  /*0880*/  FADD R24, -R15, R24 ;  /* 0x000000180f187221 */ /* 0x000fe40000000100 */
[----:B0-----:R-:W-:Y:S01]  /*0890*/  FADD R17, -R22, R9 ;  /* 0x0000000916117221 */ /* 0x001fe20000000100 */
[----:B--2---:R-:W-:Y:S02]  /*08a0*/  SEL R4, R4, RZ, P1 ;  /* 0x000000ff04047207 */ /* 0x004fe40000800000 */
[----:B------:R-:W-:Y:S02]  /*08b0*/  SEL R5, R5, RZ, P1 ;  /* 0x000000ff05057207 */ /* 0x000fe40000800000 */
[----:B---3--:R-:W-:Y:S01]  /*08c0*/  SEL R9, R6, RZ, P1 ;  /* 0x000000ff06097207 */ /* 0x008fe20000800000 */
[----:B------:R-:W-:Y:S01]  /*08d0*/  FFMA R4, R24, R4, R15 ;  /* 0x0000000418047223 */ /* 0x000fe2000000000f */
[----:B------:R-:W-:Y:S01]  /*08e0*/  SEL R6, R7, RZ, P1 ;  /* 0x000000ff07067207 */ /* 0x000fe20000800000 */
[----:B------:R-:W-:Y:S01]  /*08f0*/  FFMA R5, R17, R5, R22 ;  /* 0x0000000511057223 */ /* 0x000fe20000000016 */
[----:B----4-:R-:W-:Y:S01]  /*0900*/  SEL R12, R12, RZ, P1 ;  /* 0x000000ff0c0c7207 */ /* 0x010fe20000800000 */
[----:B------:R-:W-:-:S02]  /*0910*/  FADD R4, -R9, R4 ;  /* 0x0000000409047221 */ /* 0x000fc40000000100 */
[----:B------:R-:W-:Y:S01]  /*0920*/  FADD R5, -R6, R5 ;  /* 0x0000000506057221 */ /* 0x000fe20000000100 */
[----:B------:R-:W-:Y:S01]  /*0930*/  SEL R13, R13, RZ, P1 ;  /* 0x000000ff0d0d7207 */ /* 0x000fe20000800000 */
[----:B------:R-:W-:-:S04]  /*0940*/  FFMA R12, R4, R12, R9 ;  /* 0x0000000c040c7223 */ /* 0x000fc80000000009 */
[----:B------:R-:W-:Y:S01]  /*0950*/  FFMA R13, R5, R13, R6 ;  /* 0x0000000d050d7223 */ /* 0x000fe20000000006 */
[----:B------:R-:W-:Y:S02]  /*0960*/  @P0 SEL R12, R2, RZ, P2 ;  /* 0x000000ff020c0207 */ /* 0x000fe40001000000 */
[----:B------:R-:W-:Y:S01]  /*0970*/  @P0 SEL R13, R3, RZ, P2 ;  /* 0x000000ff030d0207 */ /* 0x000fe20001000000 */
[----:B------:R-:W-:Y:S06]  /*0980*/  @P3 EXIT ;  /* 0x000000000000394d */ /* 0x000fec0003800000 */
[----:B------:R-:W-:Y:S01]  /*0990*/  STG.E.64 desc[UR4][R10.64], R12 ;  /* 0x0000000c0a007986 */ /* 0x000fe2000c101b04 */
[----:B------:R-:W-:Y:S05]  /*09a0*/  EXIT ;  /* 0x000000000000794d */ /* 0x000fea0003800000 */
.L_x_0:
[----:B------:R-:W-:-:S00]  /*09b0*/  BRA `(.L_x_0) ;  /* 0xfffffffc00fc7947 */ /* 0x000fc0000383ffff */
[----:B------:R-:W-:-:S00]  /*09c0*/  NOP ;  /* 0x0000000000007918 */ /* 0x000fc00000000000 */
        /* <DEDUP_REMOVED lines=11> */
.L_x_1:


//--------------------- .nv.constant0.triton_poi_fused_cat_18 --------------------------
	.section	.nv.constant0.triton_poi_fused_cat_18,"a",@progbits
	.sectionflags	@""
	.align	4
.nv.constant0.triton_poi_fused_cat_18:
	.zero		604
